//
// Generated by NVIDIA NVVM Compiler
//
// Compiler Build ID: CL-36424714
// Cuda compilation tools, release 13.0, V13.0.88
// Based on NVVM 20.0.0
//

.version 9.0
.target sm_100
.address_size 64

	// .globl	_Z2mmPfS_S_iii

.visible .entry _Z2mmPfS_S_iii(
	.param .u64 .ptr .align 1 _Z2mmPfS_S_iii_param_0,
	.param .u64 .ptr .align 1 _Z2mmPfS_S_iii_param_1,
	.param .u64 .ptr .align 1 _Z2mmPfS_S_iii_param_2,
	.param .u32 _Z2mmPfS_S_iii_param_3,
	.param .u32 _Z2mmPfS_S_iii_param_4,
	.param .u32 _Z2mmPfS_S_iii_param_5
)
{
	.reg .pred 	%p<11>;
	.reg .b32 	%r<40>;
	.reg .b32 	%f<70>;
	.reg .b64 	%rd<53>;

	ld.param.u64 	%rd11, [_Z2mmPfS_S_iii_param_0];
	ld.param.u64 	%rd12, [_Z2mmPfS_S_iii_param_1];
	ld.param.u32 	%r20, [_Z2mmPfS_S_iii_param_3];
	ld.param.u32 	%r21, [_Z2mmPfS_S_iii_param_5];
	cvta.to.global.u64 	%rd1, %rd12;
	cvta.to.global.u64 	%rd2, %rd11;
	mov.u32 	%r22, %ctaid.x;
	mov.u32 	%r23, %ntid.x;
	mov.u32 	%r24, %tid.x;
	mad.lo.s32 	%r1, %r22, %r23, %r24;
	setp.gt.s32 	%p1, %r1, %r21;
	@%p1 bra 	$L__BB0_14;
	rem.s32 	%r2, %r1, %r20;
	setp.lt.s32 	%p2, %r20, 1;
	mov.f32 	%f69, 0f00000000;
	@%p2 bra 	$L__BB0_13;
	sub.s32 	%r34, %r1, %r2;
	and.b32  	%r4, %r20, 7;
	setp.lt.u32 	%p3, %r20, 8;
	mov.f32 	%f69, 0f00000000;
	mov.b32 	%r38, 0;
	@%p3 bra 	$L__BB0_5;
	and.b32  	%r38, %r20, 2147483640;
	neg.s32 	%r36, %r38;
	mul.wide.u32 	%rd13, %r20, 4;
	add.s64 	%rd3, %rd1, %rd13;
	mul.wide.u32 	%rd14, %r20, 8;
	add.s64 	%rd4, %rd1, %rd14;
	mul.wide.u32 	%rd15, %r20, 12;
	add.s64 	%rd5, %rd1, %rd15;
	mul.wide.u32 	%rd16, %r20, 16;
	add.s64 	%rd6, %rd1, %rd16;
	mul.wide.u32 	%rd17, %r20, 20;
	add.s64 	%rd7, %rd1, %rd17;
	mul.wide.u32 	%rd18, %r20, 24;
	add.s64 	%rd8, %rd1, %rd18;
	mul.wide.u32 	%rd19, %r20, 28;
	add.s64 	%rd9, %rd1, %rd19;
	mov.f32 	%f69, 0f00000000;
	mov.u32 	%r35, %r2;
$L__BB0_4:
	.pragma "nounroll";
	mul.wide.s32 	%rd20, %r35, 4;
	add.s64 	%rd21, %rd3, %rd20;
	add.s64 	%rd22, %rd4, %rd20;
	add.s64 	%rd23, %rd5, %rd20;
	add.s64 	%rd24, %rd6, %rd20;
	add.s64 	%rd25, %rd7, %rd20;
	add.s64 	%rd26, %rd8, %rd20;
	add.s64 	%rd27, %rd9, %rd20;
	add.s64 	%rd28, %rd1, %rd20;
	mul.wide.s32 	%rd29, %r34, 4;
	add.s64 	%rd30, %rd2, %rd29;
	ld.global.f32 	%f17, [%rd30];
	ld.global.f32 	%f18, [%rd28];
	fma.rn.f32 	%f19, %f17, %f18, %f69;
	ld.global.f32 	%f20, [%rd30+4];
	ld.global.f32 	%f21, [%rd21];
	fma.rn.f32 	%f22, %f20, %f21, %f19;
	ld.global.f32 	%f23, [%rd30+8];
	ld.global.f32 	%f24, [%rd22];
	fma.rn.f32 	%f25, %f23, %f24, %f22;
	ld.global.f32 	%f26, [%rd30+12];
	ld.global.f32 	%f27, [%rd23];
	fma.rn.f32 	%f28, %f26, %f27, %f25;
	ld.global.f32 	%f29, [%rd30+16];
	ld.global.f32 	%f30, [%rd24];
	fma.rn.f32 	%f31, %f29, %f30, %f28;
	ld.global.f32 	%f32, [%rd30+20];
	ld.global.f32 	%f33, [%rd25];
	fma.rn.f32 	%f34, %f32, %f33, %f31;
	ld.global.f32 	%f35, [%rd30+24];
	ld.global.f32 	%f36, [%rd26];
	fma.rn.f32 	%f37, %f35, %f36, %f34;
	ld.global.f32 	%f38, [%rd30+28];
	ld.global.f32 	%f39, [%rd27];
	fma.rn.f32 	%f69, %f38, %f39, %f37;
	add.s32 	%r36, %r36, 8;
	shl.b32 	%r26, %r20, 3;
	add.s32 	%r35, %r35, %r26;
	add.s32 	%r34, %r34, 8;
	setp.ne.s32 	%p4, %r36, 0;
	@%p4 bra 	$L__BB0_4;
$L__BB0_5:
	setp.eq.s32 	%p5, %r4, 0;
	@%p5 bra 	$L__BB0_13;
	sub.s32 	%r14, %r1, %r2;
	and.b32  	%r15, %r20, 3;
	setp.lt.u32 	%p6, %r4, 4;
	@%p6 bra 	$L__BB0_8;
	add.s32 	%r27, %r14, %r38;
	mul.wide.s32 	%rd31, %r27, 4;
	add.s64 	%rd32, %rd2, %rd31;
	ld.global.f32 	%f41, [%rd32];
	mad.lo.s32 	%r28, %r38, %r20, %r2;
	mul.wide.s32 	%rd33, %r28, 4;
	add.s64 	%rd34, %rd1, %rd33;
	ld.global.f32 	%f42, [%rd34];
	fma.rn.f32 	%f43, %f41, %f42, %f69;
	ld.global.f32 	%f44, [%rd32+4];
	mul.wide.u32 	%rd35, %r20, 4;
	add.s64 	%rd36, %rd34, %rd35;
	ld.global.f32 	%f45, [%rd36];
	fma.rn.f32 	%f46, %f44, %f45, %f43;
	ld.global.f32 	%f47, [%rd32+8];
	add.s64 	%rd37, %rd36, %rd35;
	ld.global.f32 	%f48, [%rd37];
	fma.rn.f32 	%f49, %f47, %f48, %f46;
	ld.global.f32 	%f50, [%rd32+12];
	add.s64 	%rd38, %rd37, %rd35;
	ld.global.f32 	%f51, [%rd38];
	fma.rn.f32 	%f69, %f50, %f51, %f49;
	add.s32 	%r38, %r38, 4;
$L__BB0_8:
	setp.eq.s32 	%p7, %r15, 0;
	@%p7 bra 	$L__BB0_13;
	setp.eq.s32 	%p8, %r15, 1;
	@%p8 bra 	$L__BB0_11;
	add.s32 	%r29, %r14, %r38;
	mul.wide.s32 	%rd39, %r29, 4;
	add.s64 	%rd40, %rd2, %rd39;
	ld.global.f32 	%f53, [%rd40];
	mad.lo.s32 	%r30, %r38, %r20, %r2;
	mul.wide.s32 	%rd41, %r30, 4;
	add.s64 	%rd42, %rd1, %rd41;
	ld.global.f32 	%f54, [%rd42];
	fma.rn.f32 	%f55, %f53, %f54, %f69;
	ld.global.f32 	%f56, [%rd40+4];
	mul.wide.u32 	%rd43, %r20, 4;
	add.s64 	%rd44, %rd42, %rd43;
	ld.global.f32 	%f57, [%rd44];
	fma.rn.f32 	%f69, %f56, %f57, %f55;
	add.s32 	%r38, %r38, 2;
$L__BB0_11:
	and.b32  	%r31, %r20, 1;
	setp.eq.b32 	%p9, %r31, 1;
	not.pred 	%p10, %p9;
	@%p10 bra 	$L__BB0_13;
	add.s32 	%r32, %r14, %r38;
	mul.wide.s32 	%rd45, %r32, 4;
	add.s64 	%rd46, %rd2, %rd45;
	ld.global.f32 	%f58, [%rd46];
	mad.lo.s32 	%r33, %r38, %r20, %r2;
	mul.wide.s32 	%rd47, %r33, 4;
	add.s64 	%rd48, %rd1, %rd47;
	ld.global.f32 	%f59, [%rd48];
	fma.rn.f32 	%f69, %f58, %f59, %f69;
$L__BB0_13:
	ld.param.u64 	%rd52, [_Z2mmPfS_S_iii_param_2];
	cvta.to.global.u64 	%rd49, %rd52;
	mul.wide.s32 	%rd50, %r1, 4;
	add.s64 	%rd51, %rd49, %rd50;
	ld.global.f32 	%f60, [%rd51];
	add.f32 	%f61, %f69, %f60;
	st.global.f32 	[%rd51], %f61;
$L__BB0_14:
	ret;

}


// ===== COMPILED SASS (sm_100) =====

	.target	sm_100

	.elftype	@"ET_EXEC"


//--------------------- .note.nv.tkinfo           --------------------------
	.section	.note.nv.tkinfo,"",@"SHT_NOTE"
	.sectionflags	@"SHF_NOTE_NV_TKINFO"
	.tkinfo
        /*0018*/ 	.word	0x00000002
        /*0030*/ 	.string	""
        /*0030*/ 	.string	"ptxas"
        /*0030*/ 	.string	"Cuda compilation tools, release 13.0, V13.0.88"
        /*0030*/ 	.string	"Build cuda_13.0.r13.0/compiler.36424714_0"
        /*0030*/ 	.string	"-arch sm_100 -m 64 "



//--------------------- .note.nv.cuinfo           --------------------------
	.section	.note.nv.cuinfo,"",@"SHT_NOTE"
	.sectionflags	@"SHF_NOTE_NV_CUINFO"
        /*0018*/ 	.short	0x0002
        /*001a*/ 	.short	0x0064
        /*001c*/ 	.short	0x0082
	.zero		2


//--------------------- .nv.info                  --------------------------
	.section	.nv.info,"",@"SHT_CUDA_INFO"
	.align	4


	//----- nvinfo : EIATTR_REGCOUNT
	.align		4
        /*0000*/ 	.byte	0x04, 0x2f
        /*0002*/ 	.short	(.L_1 - .L_0)
	.align		4
.L_0:
        /*0004*/ 	.word	index@(_Z2mmPfS_S_iii)
        /*0008*/ 	.word	0x0000001f


	//----- nvinfo : EIATTR_FRAME_SIZE
	.align		4
.L_1:
        /*000c*/ 	.byte	0x04, 0x11
        /*000e*/ 	.short	(.L_3 - .L_2)
	.align		4
.L_2:
        /*0010*/ 	.word	index@(_Z2mmPfS_S_iii)
        /*0014*/ 	.word	0x00000000


	//----- nvinfo : EIATTR_MIN_STACK_SIZE
	.align		4
.L_3:
        /*0018*/ 	.byte	0x04, 0x12
        /*001a*/ 	.short	(.L_5 - .L_4)
	.align		4
.L_4:
        /*001c*/ 	.word	index@(_Z2mmPfS_S_iii)
        /*0020*/ 	.word	0x00000000
.L_5:


//--------------------- .nv.compat                --------------------------
	.section	.nv.compat,"",@"SHT_CUDA_COMPAT_INFO"
	.align	4
        /*0000*/ 	.byte	0x02, 0x09, 0x00, 0x00, 0x02, 0x02, 0x01, 0x00, 0x02, 0x05, 0x05, 0x00, 0x03, 0x07, 0x01, 0x01
        /*0010*/ 	.byte	0x02, 0x03, 0x00, 0x00, 0x02, 0x06, 0x01, 0x00, 0x04, 0x0b, 0x08, 0x00, 0x09, 0x00, 0x00, 0x00
        /*0020*/ 	.byte	0x00, 0x00, 0x00, 0x00


//--------------------- .nv.info._Z2mmPfS_S_iii   --------------------------
	.section	.nv.info._Z2mmPfS_S_iii,"",@"SHT_CUDA_INFO"
	.sectionflags	@""
	.align	4


	//----- nvinfo : EIATTR_CUDA_API_VERSION
	.align		4
        /*0000*/ 	.byte	0x04, 0x37
        /*0002*/ 	.short	(.L_7 - .L_6)
.L_6:
        /*0004*/ 	.word	0x00000082


	//----- nvinfo : EIATTR_KPARAM_INFO
	.align		4
.L_7:
        /*0008*/ 	.byte	0x04, 0x17
        /*000a*/ 	.short	(.L_9 - .L_8)
.L_8:
        /*000c*/ 	.word	0x00000000
        /*0010*/ 	.short	0x0005
        /*0012*/ 	.short	0x0020
        /*0014*/ 	.byte	0x00, 0xf0, 0x11, 0x00


	//----- nvinfo : EIATTR_KPARAM_INFO
	.align		4
.L_9:
        /*0018*/ 	.byte	0x04, 0x17
        /*001a*/ 	.short	(.L_11 - .L_10)
.L_10:
        /*001c*/ 	.word	0x00000000
        /*0020*/ 	.short	0x0004
        /*0022*/ 	.short	0x001c
        /*0024*/ 	.byte	0x00, 0xf0, 0x11, 0x00


	//----- nvinfo : EIATTR_KPARAM_INFO
	.align		4
.L_11:
        /*0028*/ 	.byte	0x04, 0x17
        /*002a*/ 	.short	(.L_13 - .L_12)
.L_12:
        /*002c*/ 	.word	0x00000000
        /*0030*/ 	.short	0x0003
        /*0032*/ 	.short	0x0018
        /*0034*/ 	.byte	0x00, 0xf0, 0x11, 0x00


	//----- nvinfo : EIATTR_KPARAM_INFO
	.align		4
.L_13:
        /*0038*/ 	.byte	0x04, 0x17
        /*003a*/ 	.short	(.L_15 - .L_14)
.L_14:
        /*003c*/ 	.word	0x00000000
        /*0040*/ 	.short	0x0002
        /*0042*/ 	.short	0x0010
        /*0044*/ 	.byte	0x00, 0xf5, 0x21, 0x00


	//----- nvinfo : EIATTR_KPARAM_INFO
	.align		4
.L_15:
        /*0048*/ 	.byte	0x04, 0x17
        /*004a*/ 	.short	(.L_17 - .L_16)
.L_16:
        /*004c*/ 	.word	0x00000000
        /*0050*/ 	.short	0x0001
        /*0052*/ 	.short	0x0008
        /*0054*/ 	.byte	0x00, 0xf5, 0x21, 0x00


	//----- nvinfo : EIATTR_KPARAM_INFO
	.align		4
.L_17:
        /*0058*/ 	.byte	0x04, 0x17
        /*005a*/ 	.short	(.L_19 - .L_18)
.L_18:
        /*005c*/ 	.word	0x00000000
        /*0060*/ 	.short	0x0000
        /*0062*/ 	.short	0x0000
        /*0064*/ 	.byte	0x00, 0xf5, 0x21, 0x00


	//----- nvinfo : EIATTR_SPARSE_MMA_MASK
	.align		4
.L_19:
        /*0068*/ 	.byte	0x03, 0x50
        /*006a*/ 	.short	0x0000


	//----- nvinfo : EIATTR_MAXREG_COUNT
	.align		4
        /*006c*/ 	.byte	0x03, 0x1b
        /*006e*/ 	.short	0x00ff


	//----- nvinfo : EIATTR_MERCURY_ISA_VERSION
	.align		4
        /*0070*/ 	.byte	0x03, 0x5f
        /*0072*/ 	.short	0x0101


	//----- nvinfo : EIATTR_VRC_CTA_INIT_COUNT
	.align		4
        /*0074*/ 	.byte	0x02, 0x4a
	.zero		1
	.zero		1


	//----- nvinfo : EIATTR_EXIT_INSTR_OFFSETS
	.align		4
        /*0078*/ 	.byte	0x04, 0x1c
        /*007a*/ 	.short	(.L_21 - .L_20)


	//   ....[0]....
.L_20:
        /*007c*/ 	.word	0x00000070


	//   ....[1]....
        /*0080*/ 	.word	0x00000b10


	//----- nvinfo : EIATTR_CBANK_PARAM_SIZE
	.align		4
.L_21:
        /*0084*/ 	.byte	0x03, 0x19
        /*0086*/ 	.short	0x0024


	//----- nvinfo : EIATTR_PARAM_CBANK
	.align		4
        /*0088*/ 	.byte	0x04, 0x0a
        /*008a*/ 	.short	(.L_23 - .L_22)
	.align		4
.L_22:
        /*008c*/ 	.word	index@(.nv.constant0._Z2mmPfS_S_iii)
        /*0090*/ 	.short	0x0380
        /*0092*/ 	.short	0x0024


	//----- nvinfo : EIATTR_SW_WAR
	.align		4
.L_23:
        /*0094*/ 	.byte	0x04, 0x36
        /*0096*/ 	.short	(.L_25 - .L_24)
.L_24:
        /*0098*/ 	.word	0x00000008
.L_25:


//--------------------- .nv.callgraph             --------------------------
	.section	.nv.callgraph,"",@"SHT_CUDA_CALLGRAPH"
	.align	4
	.sectionentsize	8
	.align		4
        /*0000*/ 	.word	0x00000000
	.align		4
        /*0004*/ 	.word	0xffffffff
	.align		4
        /*0008*/ 	.word	0x00000000
	.align		4
        /*000c*/ 	.word	0xfffffffe
	.align		4
        /*0010*/ 	.word	0x00000000
	.align		4
        /*0014*/ 	.word	0xfffffffd
	.align		4
        /*0018*/ 	.word	0x00000000
	.align		4
        /*001c*/ 	.word	0xfffffffc


//--------------------- .text._Z2mmPfS_S_iii      --------------------------
	.section	.text._Z2mmPfS_S_iii,"ax",@progbits
	.align	128
        .global         _Z2mmPfS_S_iii
        .type           _Z2mmPfS_S_iii,@function
        .size           _Z2mmPfS_S_iii,(.L_x_5 - _Z2mmPfS_S_iii)
        .other          _Z2mmPfS_S_iii,@"STO_CUDA_ENTRY STV_DEFAULT"
_Z2mmPfS_S_iii:
.text._Z2mmPfS_S_iii:
[----:B------:R-:W-:Y:S01]  /*0000*/  LDC R1, c[0x0][0x37c] ;  /* 0x0000df00ff017b82 */ /* 0x000fe20000000800 */
[----:B------:R-:W0:Y:S07]  /*0010*/  S2R R3, SR_TID.X ;  /* 0x0000000000037919 */ /* 0x000e2e0000002100 */
[----:B------:R-:W0:Y:S01]  /*0020*/  S2UR UR4, SR_CTAID.X ;  /* 0x00000000000479c3 */ /* 0x000e220000002500 */
[----:B------:R-:W1:Y:S07]  /*0030*/  LDCU UR5, c[0x0][0x3a0] ;  /* 0x00007400ff0577ac */ /* 0x000e6e0008000800 */
[----:B------:R-:W0:Y:S02]  /*0040*/  LDC R0, c[0x0][0x360] ;  /* 0x0000d800ff007b82 */ /* 0x000e240000000800 */
[----:B0-----:R-:W-:-:S05]  /*0050*/  IMAD R0, R0, UR4, R3 ;  /* 0x0000000400007c24 */ /* 0x001fca000f8e0203 */
[----:B-1----:R-:W-:-:S13]  /*0060*/  ISETP.GT.AND P0, PT, R0, UR5, PT ;  /* 0x0000000500007c0c */ /* 0x002fda000bf04270 */
[----:B------:R-:W-:Y:S05]  /*0070*/  @P0 EXIT ;  /* 0x000000000000094d */ /* 0x000fea0003800000 */
[----:B------:R-:W0:Y:S01]  /*0080*/  LDCU UR18, c[0x0][0x398] ;  /* 0x00007300ff1277ac */ /* 0x000e220008000800 */
[----:B------:R-:W-:Y:S02]  /*0090*/  IABS R13, R0 ;  /* 0x00000000000d7213 */ /* 0x000fe40000000000 */
[----:B------:R-:W-:Y:S01]  /*00a0*/  ISETP.GE.AND P2, PT, R0, RZ, PT ;  /* 0x000000ff0000720c */ /* 0x000fe20003f46270 */
[----:B------:R-:W1:Y:S01]  /*00b0*/  LDCU.64 UR16, c[0x0][0x358] ;  /* 0x00006b00ff1077ac */ /* 0x000e620008000a00 */
[----:B------:R-:W-:Y:S02]  /*00c0*/  MOV R12, RZ ;  /* 0x000000ff000c7202 */ /* 0x000fe40000000f00 */
[----:B0-----:R-:W-:Y:S01]  /*00d0*/  IABS R6, UR18 ;  /* 0x0000001200067c13 */ /* 0x001fe20008000000 */
[----:B------:R-:W-:-:S03]  /*00e0*/  UISETP.GE.AND UP0, UPT, UR18, 0x1, UPT ;  /* 0x000000011200788c */ /* 0x000fc6000bf06270 */
[----:B------:R-:W0:Y:S08]  /*00f0*/  I2F.RP R4, R6 ;  /* 0x0000000600047306 */ /* 0x000e300000209400 */
[----:B0-----:R-:W0:Y:S02]  /*0100*/  MUFU.RCP R4, R4 ;  /* 0x0000000400047308 */ /* 0x001e240000001000 */
[----:B0-----:R-:W-:-:S06]  /*0110*/  IADD3 R2, PT, PT, R4, 0xffffffe, RZ ;  /* 0x0ffffffe04027810 */ /* 0x001fcc0007ffe0ff */
[----:B------:R0:W2:Y:S02]  /*0120*/  F2I.FTZ.U32.TRUNC.NTZ R3, R2 ;  /* 0x0000000200037305 */ /* 0x0000a4000021f000 */
[----:B0-----:R-:W-:Y:S01]  /*0130*/  HFMA2 R2, -RZ, RZ, 0, 0 ;  /* 0x00000000ff027431 */ /* 0x001fe200000001ff */
[----:B--2---:R-:W-:-:S05]  /*0140*/  IADD3 R5, PT, PT, RZ, -R3, RZ ;  /* 0x80000003ff057210 */ /* 0x004fca0007ffe0ff */
[----:B------:R-:W-:-:S04]  /*0150*/  IMAD R5, R5, R6, RZ ;  /* 0x0000000605057224 */ /* 0x000fc800078e02ff */
[----:B------:R-:W-:-:S06]  /*0160*/  IMAD.HI.U32 R3, R3, R5, R2 ;  /* 0x0000000503037227 */ /* 0x000fcc00078e0002 */
[----:B------:R-:W-:-:S05]  /*0170*/  IMAD.HI.U32 R3, R3, R13, RZ ;  /* 0x0000000d03037227 */ /* 0x000fca00078e00ff */
[----:B------:R-:W-:-:S05]  /*0180*/  IADD3 R3, PT, PT, -R3, RZ, RZ ;  /* 0x000000ff03037210 */ /* 0x000fca0007ffe1ff */
[----:B------:R-:W-:-:S05]  /*0190*/  IMAD R13, R6, R3, R13 ;  /* 0x00000003060d7224 */ /* 0x000fca00078e020d */
[----:B------:R-:W-:-:S13]  /*01a0*/  ISETP.GT.U32.AND P0, PT, R6, R13, PT ;  /* 0x0000000d0600720c */ /* 0x000fda0003f04070 */
[----:B------:R-:W-:Y:S02]  /*01b0*/  @!P0 IADD3 R13, PT, PT, R13, -R6, RZ ;  /* 0x800000060d0d8210 */ /* 0x000fe40007ffe0ff */
[----:B------:R-:W-:Y:S02]  /*01c0*/  ISETP.NE.AND P0, PT, RZ, UR18, PT ;  /* 0x00000012ff007c0c */ /* 0x000fe4000bf05270 */
[----:B------:R-:W-:-:S13]  /*01d0*/  ISETP.GT.U32.AND P1, PT, R6, R13, PT ;  /* 0x0000000d0600720c */ /* 0x000fda0003f24070 */
[----:B------:R-:W-:-:S04]  /*01e0*/  @!P1 IADD3 R13, PT, PT, R13, -R6, RZ ;  /* 0x800000060d0d9210 */ /* 0x000fc80007ffe0ff */
[----:B------:R-:W-:Y:S02]  /*01f0*/  @!P2 IADD3 R13, PT, PT, -R13, RZ, RZ ;  /* 0x000000ff0d0da210 */ /* 0x000fe40007ffe1ff */
[----:B------:R-:W-:Y:S01]  /*0200*/  @!P0 LOP3.LUT R13, RZ, UR18, RZ, 0x33, !PT ;  /* 0x00000012ff0d8c12 */ /* 0x000fe2000f8e33ff */
[----:B-1----:R-:W-:Y:S06]  /*0210*/  BRA.U !UP0, `(.L_x_0) ;  /* 0x0000000908287547 */ /* 0x002fec000b800000 */
[----:B------:R-:W-:Y:S01]  /*0220*/  UISETP.GE.U32.AND UP1, UPT, UR18, 0x8, UPT ;  /* 0x000000081200788c */ /* 0x000fe2000bf26070 */
[----:B------:R-:W-:Y:S01]  /*0230*/  MOV R12, RZ ;  /* 0x000000ff000c7202 */ /* 0x000fe20000000f00 */
[----:B------:R-:W-:Y:S01]  /*0240*/  ULOP3.LUT UR19, UR18, 0x7, URZ, 0xc0, !UPT ;  /* 0x0000000712137892 */ /* 0x000fe2000f8ec0ff */
[----:B------:R-:W-:-:S03]  /*0250*/  UMOV UR4, URZ ;  /* 0x000000ff00047c82 */ /* 0x000fc60008000000 */
[----:B------:R-:W-:-:S03]  /*0260*/  UISETP.NE.AND UP0, UPT, UR19, URZ, UPT ;  /* 0x000000ff1300728c */ /* 0x000fc6000bf05270 */
[----:B------:R-:W-:Y:S08]  /*0270*/  BRA.U !UP1, `(.L_x_1) ;  /* 0x0000000109f87547 */ /* 0x000ff0000b800000 */
[----:B------:R-:W0:Y:S01]  /*0280*/  LDCU.64 UR20, c[0x0][0x388] ;  /* 0x00007100ff1477ac */ /* 0x000e220008000a00 */
[----:B------:R-:W-:Y:S02]  /*0290*/  HFMA2 R12, -RZ, RZ, 0, 0 ;  /* 0x00000000ff0c7431 */ /* 0x000fe400000001ff */
[----:B------:R-:W-:Y:S01]  /*02a0*/  IMAD.IADD R14, R0, 0x1, -R13 ;  /* 0x00000001000e7824 */ /* 0x000fe200078e0a0d */
[----:B------:R-:W-:Y:S01]  /*02b0*/  MOV R15, R13 ;  /* 0x0000000d000f7202 */ /* 0x000fe20000000f00 */
[----:B------:R-:W-:-:S04]  /*02c0*/  ULOP3.LUT UR4, UR18, 0x7ffffff8, URZ, 0xc0, !UPT ;  /* 0x7ffffff812047892 */ /* 0x000fc8000f8ec0ff */
[----:B------:R-:W-:Y:S02]  /*02d0*/  UIADD3 UR5, UPT, UPT, -UR4, URZ, URZ ;  /* 0x000000ff04057290 */ /* 0x000fe4000fffe1ff */
[----:B0-----:R-:W-:Y:S02]  /*02e0*/  UIMAD.WIDE.U32 UR6, UR18, 0xc, UR20 ;  /* 0x0000000c120678a5 */ /* 0x001fe4000f8e0014 */
[----:B------:R-:W-:Y:S02]  /*02f0*/  UIMAD.WIDE.U32 UR8, UR18, 0x10, UR20 ;  /* 0x00000010120878a5 */ /* 0x000fe4000f8e0014 */
[----:B------:R-:W-:Y:S02]  /*0300*/  UIMAD.WIDE.U32 UR10, UR18, 0x14, UR20 ;  /* 0x00000014120a78a5 */ /* 0x000fe4000f8e0014 */
[----:B------:R-:W-:Y:S02]  /*0310*/  UIMAD.WIDE.U32 UR12, UR18, 0x18, UR20 ;  /* 0x00000018120c78a5 */ /* 0x000fe4000f8e0014 */
[----:B------:R-:W-:-:S12]  /*0320*/  UIMAD.WIDE.U32 UR14, UR18, 0x1c, UR20 ;  /* 0x0000001c120e78a5 */ /* 0x000fd8000f8e0014 */
.L_x_2:
[----:B------:R-:W0:Y:S01]  /*0330*/  LDC.64 R2, c[0x0][0x380] ;  /* 0x0000e000ff027b82 */ /* 0x000e220000000a00 */
[----:B------:R-:W-:Y:S01]  /*0340*/  UIMAD.WIDE.U32 UR24, UR18, 0x4, UR20 ;  /* 0x00000004121878a5 */ /* 0x000fe2000f8e0014 */
[----:B------:R-:W-:Y:S01]  /*0350*/  MOV R8, 0x4 ;  /* 0x0000000400087802 */ /* 0x000fe20000000f00 */
[----:B------:R-:W-:-:S04]  /*0360*/  UIMAD.WIDE.U32 UR22, UR18, 0x8, UR20 ;  /* 0x00000008121678a5 */ /* 0x000fc8000f8e0014 */
[----:B------:R-:W-:Y:S01]  /*0370*/  MOV R4, UR24 ;  /* 0x0000001800047c02 */ /* 0x000fe20008000f00 */
[C---:B------:R-:W-:Y:S01]  /*0380*/  IMAD.WIDE R8, R15.reuse, R8, UR20 ;  /* 0x000000140f087e25 */ /* 0x040fe2000f8e0208 */
[----:B------:R-:W-:Y:S02]  /*0390*/  MOV R5, UR25 ;  /* 0x0000001900057c02 */ /* 0x000fe40008000f00 */
[----:B------:R-:W-:Y:S02]  /*03a0*/  MOV R6, UR22 ;  /* 0x0000001600067c02 */ /* 0x000fe40008000f00 */
[----:B------:R-:W-:Y:S01]  /*03b0*/  MOV R7, UR23 ;  /* 0x0000001700077c02 */ /* 0x000fe20008000f00 */
[----:B------:R-:W-:Y:S01]  /*03c0*/  IMAD.WIDE R4, R15, 0x4, R4 ;  /* 0x000000040f047825 */ /* 0x000fe200078e0204 */
[----:B------:R1:W2:Y:S03]  /*03d0*/  LDG.E R20, desc[UR16][R8.64] ;  /* 0x0000001008147981 */ /* 0x0002a6000c1e1900 */
[----:B0-----:R-:W-:Y:S01]  /*03e0*/  IMAD.WIDE R2, R14, 0x4, R2 ;  /* 0x000000040e027825 */ /* 0x001fe200078e0202 */
[----:B------:R0:W3:Y:S04]  /*03f0*/  LDG.E R19, desc[UR16][R4.64] ;  /* 0x0000001004137981 */ /* 0x0000e8000c1e1900 */
[----:B------:R-:W2:Y:S01]  /*0400*/  LDG.E R21, desc[UR16][R2.64] ;  /* 0x0000001002157981 */ /* 0x000ea2000c1e1900 */
[----:B------:R-:W-:-:S02]  /*0410*/  IMAD.MOV.U32 R24, RZ, RZ, 0x4 ;  /* 0x00000004ff187424 */ /* 0x000fc400078e00ff */
[C---:B------:R-:W-:Y:S01]  /*0420*/  IMAD.WIDE R6, R15.reuse, 0x4, R6 ;  /* 0x000000040f067825 */ /* 0x040fe200078e0206 */
[----:B------:R-:W3:Y:S01]  /*0430*/  LDG.E R18, desc[UR16][R2.64+0x4] ;  /* 0x0000041002127981 */ /* 0x000ee2000c1e1900 */
[----:B------:R-:W-:Y:S02]  /*0440*/  MOV R10, 0x4 ;  /* 0x00000004000a7802 */ /* 0x000fe40000000f00 */
[----:B------:R-:W-:Y:S01]  /*0450*/  IMAD.WIDE R24, R15, R24, UR6 ;  /* 0x000000060f187e25 */ /* 0x000fe2000f8e0218 */
[----:B------:R4:W5:Y:S01]  /*0460*/  LDG.E R17, desc[UR16][R6.64] ;  /* 0x0000001006117981 */ /* 0x000962000c1e1900 */
[----:B------:R-:W-:-:S03]  /*0470*/  MOV R26, 0x4 ;  /* 0x00000004001a7802 */ /* 0x000fc60000000f00 */
[----:B------:R-:W5:Y:S01]  /*0480*/  LDG.E R16, desc[UR16][R2.64+0x8] ;  /* 0x0000081002107981 */ /* 0x000f62000c1e1900 */
[----:B-1----:R-:W-:-:S03]  /*0490*/  IMAD.WIDE R8, R15, R10, UR8 ;  /* 0x000000080f087e25 */ /* 0x002fc6000f8e020a */
[----:B------:R-:W5:Y:S01]  /*04a0*/  LDG.E R23, desc[UR16][R24.64] ;  /* 0x0000001018177981 */ /* 0x000f62000c1e1900 */
[----:B0-----:R-:W-:-:S03]  /*04b0*/  IMAD.WIDE R4, R15, R26, UR10 ;  /* 0x0000000a0f047e25 */ /* 0x001fc6000f8e021a */
[----:B------:R-:W5:Y:S01]  /*04c0*/  LDG.E R22, desc[UR16][R2.64+0xc] ;  /* 0x00000c1002167981 */ /* 0x000f62000c1e1900 */
[----:B------:R-:W-:Y:S01]  /*04d0*/  MOV R28, 0x4 ;  /* 0x00000004001c7802 */ /* 0x000fe20000000f00 */
[C---:B----4-:R-:W-:Y:S02]  /*04e0*/  IMAD.WIDE R6, R15.reuse, R10, UR12 ;  /* 0x0000000c0f067e25 */ /* 0x050fe4000f8e020a */
[----:B------:R-:W4:Y:S04]  /*04f0*/  LDG.E R9, desc[UR16][R8.64] ;  /* 0x0000001008097981 */ /* 0x000f28000c1e1900 */
[----:B------:R-:W4:Y:S01]  /*0500*/  LDG.E R26, desc[UR16][R2.64+0x10] ;  /* 0x00001010021a7981 */ /* 0x000f22000c1e1900 */
[----:B------:R-:W-:-:S03]  /*0510*/  IMAD.WIDE R10, R15, R28, UR14 ;  /* 0x0000000e0f0a7e25 */ /* 0x000fc6000f8e021c */
[----:B------:R-:W4:Y:S04]  /*0520*/  LDG.E R4, desc[UR16][R4.64] ;  /* 0x0000001004047981 */ /* 0x000f28000c1e1900 */
[----:B------:R-:W4:Y:S04]  /*0530*/  LDG.E R27, desc[UR16][R2.64+0x14] ;  /* 0x00001410021b7981 */ /* 0x000f28000c1e1900 */
[----:B------:R-:W4:Y:S04]  /*0540*/  LDG.E R7, desc[UR16][R6.64] ;  /* 0x0000001006077981 */ /* 0x000f28000c1e1900 */
[----:B------:R-:W4:Y:S04]  /*0550*/  LDG.E R24, desc[UR16][R2.64+0x18] ;  /* 0x0000181002187981 */ /* 0x000f28000c1e1900 */
[----:B------:R-:W4:Y:S04]  /*0560*/  LDG.E R10, desc[UR16][R10.64] ;  /* 0x000000100a0a7981 */ /* 0x000f28000c1e1900 */
[----:B------:R-:W4:Y:S01]  /*0570*/  LDG.E R28, desc[UR16][R2.64+0x1c] ;  /* 0x00001c10021c7981 */ /* 0x000f22000c1e1900 */
[----:B------:R-:W-:-:S04]  /*0580*/  UIADD3 UR5, UPT, UPT, UR5, 0x8, URZ ;  /* 0x0000000805057890 */ /* 0x000fc8000fffe0ff */
[----:B------:R-:W-:Y:S01]  /*0590*/  UISETP.NE.AND UP1, UPT, UR5, URZ, UPT ;  /* 0x000000ff0500728c */ /* 0x000fe2000bf25270 */
[----:B------:R-:W-:Y:S01]  /*05a0*/  IADD3 R14, PT, PT, R14, 0x8, RZ ;  /* 0x000000080e0e7810 */ /* 0x000fe20007ffe0ff */
[----:B--2---:R-:W-:-:S04]  /*05b0*/  FFMA R21, R21, R20, R12 ;  /* 0x0000001415157223 */ /* 0x004fc8000000000c */
[----:B---3--:R-:W-:-:S04]  /*05c0*/  FFMA R19, R18, R19, R21 ;  /* 0x0000001312137223 */ /* 0x008fc80000000015 */
[----:B-----5:R-:W-:-:S04]  /*05d0*/  FFMA R17, R16, R17, R19 ;  /* 0x0000001110117223 */ /* 0x020fc80000000013 */
[----:B------:R-:W-:-:S04]  /*05e0*/  FFMA R17, R22, R23, R17 ;  /* 0x0000001716117223 */ /* 0x000fc80000000011 */
[----:B----4-:R-:W-:-:S04]  /*05f0*/  FFMA R26, R26, R9, R17 ;  /* 0x000000091a1a7223 */ /* 0x010fc80000000011 */
[----:B------:R-:W-:Y:S01]  /*0600*/  FFMA R27, R27, R4, R26 ;  /* 0x000000041b1b7223 */ /* 0x000fe2000000001a */
[----:B------:R-:W-:-:S03]  /*0610*/  MOV R4, UR18 ;  /* 0x0000001200047c02 */ /* 0x000fc60008000f00 */
[----:B------:R-:W-:Y:S01]  /*0620*/  FFMA R7, R24, R7, R27 ;  /* 0x0000000718077223 */ /* 0x000fe2000000001b */
[----:B------:R-:W-:-:S03]  /*0630*/  LEA R15, R4, R15, 0x3 ;  /* 0x0000000f040f7211 */ /* 0x000fc600078e18ff */
[----:B------:R-:W-:Y:S01]  /*0640*/  FFMA R12, R28, R10, R7 ;  /* 0x0000000a1c0c7223 */ /* 0x000fe20000000007 */
[----:B------:R-:W-:Y:S06]  /*0650*/  BRA.U UP1, `(.L_x_2) ;  /* 0xfffffffd01347547 */ /* 0x000fec000b83ffff */
.L_x_1:
[----:B------:R-:W-:Y:S05]  /*0660*/  BRA.U !UP0, `(.L_x_0) ;  /* 0x0000000508147547 */ /* 0x000fea000b800000 */
[----:B------:R-:W-:Y:S01]  /*0670*/  UISETP.GE.U32.AND UP0, UPT, UR19, 0x4, UPT ;  /* 0x000000041300788c */ /* 0x000fe2000bf06070 */
[----:B------:R-:W-:Y:S01]  /*0680*/  IADD3 R2, PT, PT, R0, -R13, RZ ;  /* 0x8000000d00027210 */ /* 0x000fe20007ffe0ff */
[----:B------:R-:W-:-:S04]  /*0690*/  ULOP3.LUT UR5, UR18, 0x3, URZ, 0xc0, !UPT ;  /* 0x0000000312057892 */ /* 0x000fc8000f8ec0ff */
[----:B------:R-:W-:-:S03]  /*06a0*/  UISETP.NE.AND UP1, UPT, UR5, URZ, UPT ;  /* 0x000000ff0500728c */ /* 0x000fc6000bf25270 */
[----:B------:R-:W-:Y:S08]  /*06b0*/  BRA.U !UP0, `(.L_x_3) ;  /* 0x0000000108687547 */ /* 0x000ff0000b800000 */
[----:B------:R-:W0:Y:S01]  /*06c0*/  LDC.64 R6, c[0x0][0x388] ;  /* 0x0000e200ff067b82 */ /* 0x000e220000000a00 */
[----:B------:R-:W-:Y:S01]  /*06d0*/  IMAD.U32 R8, RZ, RZ, UR4 ;  /* 0x00000004ff087e24 */ /* 0x000fe2000f8e00ff */
[----:B------:R-:W-:Y:S02]  /*06e0*/  IADD3 R3, PT, PT, R2, UR4, RZ ;  /* 0x0000000402037c10 */ /* 0x000fe4000fffe0ff */
[----:B------:R-:W-:Y:S01]  /*06f0*/  MOV R11, UR18 ;  /* 0x00000012000b7c02 */ /* 0x000fe20008000f00 */
[----:B------:R-:W-:-:S03]  /*0700*/  IMAD R9, R8, UR18, R13 ;  /* 0x0000001208097c24 */ /* 0x000fc6000f8e020d */
[----:B------:R-:W1:Y:S01]  /*0710*/  LDC.64 R4, c[0x0][0x380] ;  /* 0x0000e000ff047b82 */ /* 0x000e620000000a00 */
[----:B------:R-:W-:Y:S01]  /*0720*/  MOV R15, UR18 ;  /* 0x00000012000f7c02 */ /* 0x000fe20008000f00 */
[----:B0-----:R-:W-:Y:S01]  /*0730*/  IMAD.WIDE R6, R9, 0x4, R6 ;  /* 0x0000000409067825 */ /* 0x001fe200078e0206 */
[----:B------:R-:W-:-:S05]  /*0740*/  MOV R9, UR18 ;  /* 0x0000001200097c02 */ /* 0x000fca0008000f00 */
[----:B------:R-:W-:Y:S02]  /*0750*/  IMAD.WIDE.U32 R8, R9, 0x4, R6 ;  /* 0x0000000409087825 */ /* 0x000fe400078e0006 */
[----:B------:R-:W2:Y:S02]  /*0760*/  LDG.E R6, desc[UR16][R6.64] ;  /* 0x0000001006067981 */ /* 0x000ea4000c1e1900 */
[----:B-1----:R-:W-:-:S04]  /*0770*/  IMAD.WIDE R4, R3, 0x4, R4 ;  /* 0x0000000403047825 */ /* 0x002fc800078e0204 */
[----:B------:R-:W-:Y:S01]  /*0780*/  IMAD.WIDE.U32 R10, R11, 0x4, R8 ;  /* 0x000000040b0a7825 */ /* 0x000fe200078e0008 */
[----:B------:R-:W2:Y:S04]  /*0790*/  LDG.E R3, desc[UR16][R4.64] ;  /* 0x0000001004037981 */ /* 0x000ea8000c1e1900 */
[----:B------:R-:W3:Y:S01]  /*07a0*/  LDG.E R8, desc[UR16][R8.64] ;  /* 0x0000001008087981 */ /* 0x000ee2000c1e1900 */
[----:B------:R-:W-:-:S03]  /*07b0*/  IMAD.WIDE.U32 R14, R15, 0x4, R10 ;  /* 0x000000040f0e7825 */ /* 0x000fc600078e000a */
[----:B------:R-:W3:Y:S04]  /*07c0*/  LDG.E R16, desc[UR16][R4.64+0x4] ;  /* 0x0000041004107981 */ /* 0x000ee8000c1e1900 */
[----:B------:R-:W4:Y:S04]  /*07d0*/  LDG.E R17, desc[UR16][R10.64] ;  /* 0x000000100a117981 */ /* 0x000f28000c1e1900 */
[----:B------:R-:W4:Y:S04]  /*07e0*/  LDG.E R18, desc[UR16][R4.64+0x8] ;  /* 0x0000081004127981 */ /* 0x000f28000c1e1900 */
[----:B------:R-:W5:Y:S04]  /*07f0*/  LDG.E R20, desc[UR16][R4.64+0xc] ;  /* 0x00000c1004147981 */ /* 0x000f68000c1e1900 */
[----:B------:R-:W5:Y:S01]  /*0800*/  LDG.E R14, desc[UR16][R14.64] ;  /* 0x000000100e0e7981 */ /* 0x000f62000c1e1900 */
[----:B------:R-:W-:Y:S01]  /*0810*/  UIADD3 UR4, UPT, UPT, UR4, 0x4, URZ ;  /* 0x0000000404047890 */ /* 0x000fe2000fffe0ff */
[----:B--2---:R-:W-:-:S04]  /*0820*/  FFMA R3, R3, R6, R12 ;  /* 0x0000000603037223 */ /* 0x004fc8000000000c */
[----:B---3--:R-:W-:-:S04]  /*0830*/  FFMA R3, R16, R8, R3 ;  /* 0x0000000810037223 */ /* 0x008fc80000000003 */
[----:B----4-:R-:W-:-:S04]  /*0840*/  FFMA R3, R18, R17, R3 ;  /* 0x0000001112037223 */ /* 0x010fc80000000003 */
[----:B-----5:R-:W-:-:S07]  /*0850*/  FFMA R12, R20, R14, R3 ;  /* 0x0000000e140c7223 */ /* 0x020fce0000000003 */
.L_x_3:
[----:B------:R-:W-:Y:S05]  /*0860*/  BRA.U !UP1, `(.L_x_0) ;  /* 0x0000000109947547 */ /* 0x000fea000b800000 */
[----:B------:R-:W-:Y:S01]  /*0870*/  UISETP.NE.AND UP0, UPT, UR5, 0x1, UPT ;  /* 0x000000010500788c */ /* 0x000fe2000bf05270 */
[----:B------:R-:W-:Y:S01]  /*0880*/  MOV R4, UR4 ;  /* 0x0000000400047c02 */ /* 0x000fe20008000f00 */
[----:B------:R-:W-:Y:S02]  /*0890*/  ULOP3.LUT UR5, UR18, 0x1, URZ, 0xc0, !UPT ;  /* 0x0000000112057892 */ /* 0x000fe4000f8ec0ff */
[----:B------:R-:W-:Y:S02]  /*08a0*/  MOV R5, UR18 ;  /* 0x0000001200057c02 */ /* 0x000fe40008000f00 */
[----:B------:R-:W-:Y:S01]  /*08b0*/  UISETP.NE.U32.AND UP1, UPT, UR5, 0x1, UPT ;  /* 0x000000010500788c */ /* 0x000fe2000bf25070 */
[----:B------:R-:W-:-:S04]  /*08c0*/  PLOP3.LUT P0, PT, PT, PT, UP0, 0x80, 0x8 ;  /* 0x000000000008781c */ /* 0x000fc80003f0f008 */
[----:B------:R-:W0:Y:S01]  /*08d0*/  @UP0 LDCU.128 UR8, c[0x0][0x380] ;  /* 0x00007000ff0807ac */ /* 0x000e220008000c00 */
[----:B------:R-:W-:-:S05]  /*08e0*/  PLOP3.LUT P1, PT, PT, PT, UP1, 0x80, 0x8 ;  /* 0x000000000008781c */ /* 0x000fca0003f2f018 */
[----:B------:R-:W1:Y:S03]  /*08f0*/  @!UP1 LDCU.128 UR12, c[0x0][0x380] ;  /* 0x00007000ff0c97ac */ /* 0x000e660008000c00 */
[----:B------:R-:W-:Y:S01]  /*0900*/  @P0 IMAD R3, R4, UR18, R13 ;  /* 0x0000001204030c24 */ /* 0x000fe2000f8e020d */
[----:B0-----:R-:W-:Y:S01]  /*0910*/  MOV R10, UR10 ;  /* 0x0000000a000a7c02 */ /* 0x001fe20008000f00 */
[----:B------:R-:W-:Y:S01]  /*0920*/  IMAD.U32 R7, RZ, RZ, UR9 ;  /* 0x00000009ff077e24 */ /* 0x000fe2000f8e00ff */
[----:B------:R-:W-:Y:S02]  /*0930*/  MOV R11, UR11 ;  /* 0x0000000b000b7c02 */ /* 0x000fe40008000f00 */
[----:B------:R-:W-:Y:S01]  /*0940*/  MOV R6, UR8 ;  /* 0x0000000800067c02 */ /* 0x000fe20008000f00 */
[----:B------:R-:W-:Y:S01]  /*0950*/  @P0 IMAD.WIDE R10, R3, 0x4, R10 ;  /* 0x00000004030a0825 */ /* 0x000fe200078e020a */
[----:B------:R-:W-:Y:S01]  /*0960*/  @P0 IADD3 R3, PT, PT, R2, UR4, RZ ;  /* 0x0000000402030c10 */ /* 0x000fe2000fffe0ff */
[----:B------:R-:W-:Y:S01]  /*0970*/  @UP0 UIADD3 UR4, UPT, UPT, UR4, 0x2, URZ ;  /* 0x0000000204040890 */ /* 0x000fe2000fffe0ff */
[----:B-1----:R-:W-:-:S02]  /*0980*/  MOV R8, UR12 ;  /* 0x0000000c00087c02 */ /* 0x002fc40008000f00 */
[----:B------:R-:W-:Y:S01]  /*0990*/  MOV R9, UR13 ;  /* 0x0000000d00097c02 */ /* 0x000fe20008000f00 */
[----:B------:R-:W-:Y:S01]  /*09a0*/  @P0 IMAD.WIDE R6, R3, 0x4, R6 ;  /* 0x0000000403060825 */ /* 0x000fe200078e0206 */
[----:B------:R-:W-:Y:S01]  /*09b0*/  MOV R14, UR14 ;  /* 0x0000000e000e7c02 */ /* 0x000fe20008000f00 */
[----:B------:R-:W2:Y:S01]  /*09c0*/  @P0 LDG.E R16, desc[UR16][R10.64] ;  /* 0x000000100a100981 */ /* 0x000ea2000c1e1900 */
[----:B------:R-:W-:Y:S01]  /*09d0*/  MOV R18, UR4 ;  /* 0x0000000400127c02 */ /* 0x000fe20008000f00 */
[----:B------:R-:W-:Y:S01]  /*09e0*/  @P0 IMAD.WIDE.U32 R4, R5, 0x4, R10 ;  /* 0x0000000405040825 */ /* 0x000fe200078e000a */
[----:B------:R-:W-:Y:S01]  /*09f0*/  @!P1 IADD3 R3, PT, PT, R2, UR4, RZ ;  /* 0x0000000402039c10 */ /* 0x000fe2000fffe0ff */
[----:B------:R-:W2:Y:S01]  /*0a00*/  @P0 LDG.E R17, desc[UR16][R6.64] ;  /* 0x0000001006110981 */ /* 0x000ea2000c1e1900 */
[----:B------:R-:W-:Y:S01]  /*0a10*/  MOV R15, UR15 ;  /* 0x0000000f000f7c02 */ /* 0x000fe20008000f00 */
[----:B------:R-:W-:Y:S02]  /*0a20*/  @!P1 IMAD R13, R18, UR18, R13 ;  /* 0x00000012120d9c24 */ /* 0x000fe4000f8e020d */
[----:B------:R-:W-:Y:S01]  /*0a30*/  @!P1 IMAD.WIDE R2, R3, 0x4, R8 ;  /* 0x0000000403029825 */ /* 0x000fe200078e0208 */
[----:B------:R-:W3:Y:S03]  /*0a40*/  @P0 LDG.E R19, desc[UR16][R6.64+0x4] ;  /* 0x0000041006130981 */ /* 0x000ee6000c1e1900 */
[----:B------:R-:W-:Y:S01]  /*0a50*/  @!P1 IMAD.WIDE R8, R13, 0x4, R14 ;  /* 0x000000040d089825 */ /* 0x000fe200078e020e */
[----:B------:R-:W3:Y:S04]  /*0a60*/  @P0 LDG.E R4, desc[UR16][R4.64] ;  /* 0x0000001004040981 */ /* 0x000ee8000c1e1900 */
[----:B------:R-:W4:Y:S04]  /*0a70*/  @!P1 LDG.E R3, desc[UR16][R2.64] ;  /* 0x0000001002039981 */ /* 0x000f28000c1e1900 */
[----:B------:R-:W4:Y:S01]  /*0a80*/  @!P1 LDG.E R8, desc[UR16][R8.64] ;  /* 0x0000001008089981 */ /* 0x000f22000c1e1900 */
[----:B--2---:R-:W-:-:S04]  /*0a90*/  @P0 FFMA R16, R17, R16, R12 ;  /* 0x0000001011100223 */ /* 0x004fc8000000000c */
[----:B---3--:R-:W-:-:S04]  /*0aa0*/  @P0 FFMA R12, R19, R4, R16 ;  /* 0x00000004130c0223 */ /* 0x008fc80000000010 */
[----:B----4-:R-:W-:-:S07]  /*0ab0*/  @!P1 FFMA R12, R3, R8, R12 ;  /* 0x00000008030c9223 */ /* 0x010fce000000000c */
.L_x_0:
[----:B------:R-:W0:Y:S02]  /*0ac0*/  LDC.64 R2, c[0x0][0x390] ;  /* 0x0000e400ff027b82 */ /* 0x000e240000000a00 */
[----:B0-----:R-:W-:-:S05]  /*0ad0*/  IMAD.WIDE R2, R0, 0x4, R2 ;  /* 0x0000000400027825 */ /* 0x001fca00078e0202 */
[----:B------:R-:W2:Y:S02]  /*0ae0*/  LDG.E R5, desc[UR16][R2.64] ;  /* 0x0000001002057981 */ /* 0x000ea4000c1e1900 */
[----:B--2---:R-:W-:-:S05]  /*0af0*/  FADD R5, R5, R12 ;  /* 0x0000000c05057221 */ /* 0x004fca0000000000 */
[----:B------:R-:W-:Y:S01]  /*0b00*/  STG.E desc[UR16][R2.64], R5 ;  /* 0x0000000502007986 */ /* 0x000fe2000c101910 */
[----:B------:R-:W-:Y:S05]  /*0b10*/  EXIT ;  /* 0x000000000000794d */ /* 0x000fea0003800000 */
.L_x_4:
[----:B------:R-:W-:-:S00]  /*0b20*/  BRA `(.L_x_4) ;  /* 0xfffffffc00fc7947 */ /* 0x000fc0000383ffff */
[----:B------:R-:W-:-:S00]  /*0b30*/  NOP ;  /* 0x0000000000007918 */ /* 0x000fc00000000000 */
        /* <DEDUP_REMOVED lines=12> */
.L_x_5:


//--------------------- .nv.shared.reserved.0     --------------------------
	.section	.nv.shared.reserved.0,"aw",@nobits
	.weak		__nv_reservedSMEM_offset_0_alias
	.size		__nv_reservedSMEM_offset_0_alias, 0, 64
	.other		__nv_reservedSMEM_offset_0_alias,@"STO_CUDA_RESERVED_SHARED STV_DEFAULT"
__nv_reservedSMEM_offset_0_alias:
	.zero		0
	.zero		64


//--------------------- .nv.constant0._Z2mmPfS_S_iii --------------------------
	.section	.nv.constant0._Z2mmPfS_S_iii,"a",@progbits
	.sectionflags	@""
	.align	4
.nv.constant0._Z2mmPfS_S_iii:
	.zero		932


//--------------------- SYMBOLS --------------------------

	.type		.nv.reservedSmem.offset0,@object
	.size		.nv.reservedSmem.offset0,0x4
